//
// Generated by NVIDIA NVVM Compiler
//
// Compiler Build ID: CL-36424714
// Cuda compilation tools, release 13.0, V13.0.88
// Based on NVVM 20.0.0
//

.version 9.0
.target sm_100
.address_size 64

	// .globl	_Z15transposeKernelPfS_
// _ZZ15transposeKernelPfS_E4tile has been demoted

.visible .entry _Z15transposeKernelPfS_(
	.param .u64 .ptr .align 1 _Z15transposeKernelPfS__param_0,
	.param .u64 .ptr .align 1 _Z15transposeKernelPfS__param_1
)
{
	.reg .b32 	%r<31>;
	.reg .b32 	%f<9>;
	.reg .b64 	%rd<21>;
	// demoted variable
	.shared .align 4 .b8 _ZZ15transposeKernelPfS_E4tile[4224];
	ld.param.u64 	%rd1, [_Z15transposeKernelPfS__param_0];
	ld.param.u64 	%rd2, [_Z15transposeKernelPfS__param_1];
	mov.u32 	%r1, %ctaid.x;
	shl.b32 	%r2, %r1, 5;
	mov.u32 	%r3, %tid.x;
	add.s32 	%r4, %r2, %r3;
	mov.u32 	%r5, %ctaid.y;
	shl.b32 	%r6, %r5, 5;
	mov.u32 	%r7, %tid.y;
	add.s32 	%r8, %r6, %r7;
	mov.u32 	%r9, %nctaid.x;
	shl.b32 	%r10, %r9, 5;
	shl.b32 	%r11, %r3, 2;
	mov.u32 	%r12, _ZZ15transposeKernelPfS_E4tile;
	add.s32 	%r13, %r12, %r11;
	cvta.to.global.u64 	%rd3, %rd1;
	mad.lo.s32 	%r14, %r8, %r10, %r4;
	mul.wide.s32 	%rd4, %r14, 4;
	add.s64 	%rd5, %rd3, %rd4;
	ld.global.f32 	%f1, [%rd5];
	mad.lo.s32 	%r15, %r7, 132, %r13;
	st.shared.f32 	[%r15], %f1;
	shl.b32 	%r16, %r9, 8;
	add.s32 	%r17, %r14, %r16;
	mul.wide.s32 	%rd6, %r17, 4;
	add.s64 	%rd7, %rd3, %rd6;
	ld.global.f32 	%f2, [%rd7];
	st.shared.f32 	[%r15+1056], %f2;
	shl.b32 	%r18, %r9, 9;
	add.s32 	%r19, %r14, %r18;
	mul.wide.s32 	%rd8, %r19, 4;
	add.s64 	%rd9, %rd3, %rd8;
	ld.global.f32 	%f3, [%rd9];
	st.shared.f32 	[%r15+2112], %f3;
	add.s32 	%r20, %r19, %r16;
	mul.wide.s32 	%rd10, %r20, 4;
	add.s64 	%rd11, %rd3, %rd10;
	ld.global.f32 	%f4, [%rd11];
	st.shared.f32 	[%r15+3168], %f4;
	bar.sync 	0;
	add.s32 	%r21, %r6, %r3;
	add.s32 	%r22, %r2, %r7;
	shl.b32 	%r23, %r3, 7;
	add.s32 	%r24, %r13, %r23;
	cvta.to.global.u64 	%rd12, %rd2;
	shl.b32 	%r25, %r7, 2;
	add.s32 	%r26, %r24, %r25;
	ld.shared.f32 	%f5, [%r26];
	mad.lo.s32 	%r27, %r22, %r10, %r21;
	mul.wide.s32 	%rd13, %r27, 4;
	add.s64 	%rd14, %rd12, %rd13;
	st.global.f32 	[%rd14], %f5;
	ld.shared.f32 	%f6, [%r26+32];
	add.s32 	%r28, %r27, %r16;
	mul.wide.s32 	%rd15, %r28, 4;
	add.s64 	%rd16, %rd12, %rd15;
	st.global.f32 	[%rd16], %f6;
	ld.shared.f32 	%f7, [%r26+64];
	add.s32 	%r29, %r27, %r18;
	mul.wide.s32 	%rd17, %r29, 4;
	add.s64 	%rd18, %rd12, %rd17;
	st.global.f32 	[%rd18], %f7;
	ld.shared.f32 	%f8, [%r26+96];
	add.s32 	%r30, %r29, %r16;
	mul.wide.s32 	%rd19, %r30, 4;
	add.s64 	%rd20, %rd12, %rd19;
	st.global.f32 	[%rd20], %f8;
	ret;

}


// ===== COMPILED SASS (sm_100) =====

	.target	sm_100

	.elftype	@"ET_EXEC"


//--------------------- .note.nv.tkinfo           --------------------------
	.section	.note.nv.tkinfo,"",@"SHT_NOTE"
	.sectionflags	@"SHF_NOTE_NV_TKINFO"
	.tkinfo
        /*0018*/ 	.word	0x00000002
        /*0030*/ 	.string	""
        /*0030*/ 	.string	"ptxas"
        /*0030*/ 	.string	"Cuda compilation tools, release 13.0, V13.0.88"
        /*0030*/ 	.string	"Build cuda_13.0.r13.0/compiler.36424714_0"
        /*0030*/ 	.string	"-arch sm_100 -m 64 "



//--------------------- .note.nv.cuinfo           --------------------------
	.section	.note.nv.cuinfo,"",@"SHT_NOTE"
	.sectionflags	@"SHF_NOTE_NV_CUINFO"
        /*0018*/ 	.short	0x0002
        /*001a*/ 	.short	0x0064
        /*001c*/ 	.short	0x0082
	.zero		2


//--------------------- .nv.info                  --------------------------
	.section	.nv.info,"",@"SHT_CUDA_INFO"
	.align	4


	//----- nvinfo : EIATTR_REGCOUNT
	.align		4
        /*0000*/ 	.byte	0x04, 0x2f
        /*0002*/ 	.short	(.L_1 - .L_0)
	.align		4
.L_0:
        /*0004*/ 	.word	index@(_Z15transposeKernelPfS_)
        /*0008*/ 	.word	0x00000018


	//----- nvinfo : EIATTR_FRAME_SIZE
	.align		4
.L_1:
        /*000c*/ 	.byte	0x04, 0x11
        /*000e*/ 	.short	(.L_3 - .L_2)
	.align		4
.L_2:
        /*0010*/ 	.word	index@(_Z15transposeKernelPfS_)
        /*0014*/ 	.word	0x00000000


	//----- nvinfo : EIATTR_MIN_STACK_SIZE
	.align		4
.L_3:
        /*0018*/ 	.byte	0x04, 0x12
        /*001a*/ 	.short	(.L_5 - .L_4)
	.align		4
.L_4:
        /*001c*/ 	.word	index@(_Z15transposeKernelPfS_)
        /*0020*/ 	.word	0x00000000
.L_5:


//--------------------- .nv.compat                --------------------------
	.section	.nv.compat,"",@"SHT_CUDA_COMPAT_INFO"
	.align	4
        /*0000*/ 	.byte	0x02, 0x09, 0x00, 0x00, 0x02, 0x02, 0x01, 0x00, 0x02, 0x05, 0x05, 0x00, 0x03, 0x07, 0x01, 0x01
        /*0010*/ 	.byte	0x02, 0x03, 0x00, 0x00, 0x02, 0x06, 0x01, 0x00, 0x04, 0x0b, 0x08, 0x00, 0x09, 0x00, 0x00, 0x00
        /*0020*/ 	.byte	0x00, 0x00, 0x00, 0x00


//--------------------- .nv.info._Z15transposeKernelPfS_ --------------------------
	.section	.nv.info._Z15transposeKernelPfS_,"",@"SHT_CUDA_INFO"
	.sectionflags	@""
	.align	4


	//----- nvinfo : EIATTR_CUDA_API_VERSION
	.align		4
        /*0000*/ 	.byte	0x04, 0x37
        /*0002*/ 	.short	(.L_7 - .L_6)
.L_6:
        /*0004*/ 	.word	0x00000082


	//----- nvinfo : EIATTR_KPARAM_INFO
	.align		4
.L_7:
        /*0008*/ 	.byte	0x04, 0x17
        /*000a*/ 	.short	(.L_9 - .L_8)
.L_8:
        /*000c*/ 	.word	0x00000000
        /*0010*/ 	.short	0x0001
        /*0012*/ 	.short	0x0008
        /*0014*/ 	.byte	0x00, 0xf5, 0x21, 0x00


	//----- nvinfo : EIATTR_KPARAM_INFO
	.align		4
.L_9:
        /*0018*/ 	.byte	0x04, 0x17
        /*001a*/ 	.short	(.L_11 - .L_10)
.L_10:
        /*001c*/ 	.word	0x00000000
        /*0020*/ 	.short	0x0000
        /*0022*/ 	.short	0x0000
        /*0024*/ 	.byte	0x00, 0xf5, 0x21, 0x00


	//----- nvinfo : EIATTR_SPARSE_MMA_MASK
	.align		4
.L_11:
        /*0028*/ 	.byte	0x03, 0x50
        /*002a*/ 	.short	0x0000


	//----- nvinfo : EIATTR_MAXREG_COUNT
	.align		4
        /*002c*/ 	.byte	0x03, 0x1b
        /*002e*/ 	.short	0x00ff


	//----- nvinfo : EIATTR_NUM_BARRIERS
	.align		4
        /*0030*/ 	.byte	0x02, 0x4c
        /*0032*/ 	.byte	0x01
	.zero		1


	//----- nvinfo : EIATTR_MERCURY_ISA_VERSION
	.align		4
        /*0034*/ 	.byte	0x03, 0x5f
        /*0036*/ 	.short	0x0101


	//----- nvinfo : EIATTR_VRC_CTA_INIT_COUNT
	.align		4
        /*0038*/ 	.byte	0x02, 0x4a
	.zero		1
	.zero		1


	//----- nvinfo : EIATTR_EXIT_INSTR_OFFSETS
	.align		4
        /*003c*/ 	.byte	0x04, 0x1c
        /*003e*/ 	.short	(.L_13 - .L_12)


	//   ....[0]....
.L_12:
        /*0040*/ 	.word	0x00000360


	//----- nvinfo : EIATTR_CBANK_PARAM_SIZE
	.align		4
.L_13:
        /*0044*/ 	.byte	0x03, 0x19
        /*0046*/ 	.short	0x0010


	//----- nvinfo : EIATTR_PARAM_CBANK
	.align		4
        /*0048*/ 	.byte	0x04, 0x0a
        /*004a*/ 	.short	(.L_15 - .L_14)
	.align		4
.L_14:
        /*004c*/ 	.word	index@(.nv.constant0._Z15transposeKernelPfS_)
        /*0050*/ 	.short	0x0380
        /*0052*/ 	.short	0x0010


	//----- nvinfo : EIATTR_SW_WAR
	.align		4
.L_15:
        /*0054*/ 	.byte	0x04, 0x36
        /*0056*/ 	.short	(.L_17 - .L_16)
.L_16:
        /*0058*/ 	.word	0x00000008
.L_17:


//--------------------- .nv.callgraph             --------------------------
	.section	.nv.callgraph,"",@"SHT_CUDA_CALLGRAPH"
	.align	4
	.sectionentsize	8
	.align		4
        /*0000*/ 	.word	0x00000000
	.align		4
        /*0004*/ 	.word	0xffffffff
	.align		4
        /*0008*/ 	.word	0x00000000
	.align		4
        /*000c*/ 	.word	0xfffffffe
	.align		4
        /*0010*/ 	.word	0x00000000
	.align		4
        /*0014*/ 	.word	0xfffffffd
	.align		4
        /*0018*/ 	.word	0x00000000
	.align		4
        /*001c*/ 	.word	0xfffffffc


//--------------------- .text._Z15transposeKernelPfS_ --------------------------
	.section	.text._Z15transposeKernelPfS_,"ax",@progbits
	.align	128
        .global         _Z15transposeKernelPfS_
        .type           _Z15transposeKernelPfS_,@function
        .size           _Z15transposeKernelPfS_,(.L_x_1 - _Z15transposeKernelPfS_)
        .other          _Z15transposeKernelPfS_,@"STO_CUDA_ENTRY STV_DEFAULT"
_Z15transposeKernelPfS_:
.text._Z15transposeKernelPfS_:
[----:B------:R-:W-:Y:S01]  /*0000*/  LDC R1, c[0x0][0x37c] ;  /* 0x0000df00ff017b82 */ /* 0x000fe20000000800 */
[----:B------:R-:W0:Y:S07]  /*0010*/  S2R R6, SR_CTAID.X ;  /* 0x0000000000067919 */ /* 0x000e2e0000002500 */
[----:B------:R-:W1:Y:S01]  /*0020*/  LDC R4, c[0x0][0x370] ;  /* 0x0000dc00ff047b82 */ /* 0x000e620000000800 */
[----:B------:R-:W2:Y:S01]  /*0030*/  LDCU.64 UR6, c[0x0][0x358] ;  /* 0x00006b00ff0677ac */ /* 0x000ea20008000a00 */
[----:B------:R-:W0:Y:S01]  /*0040*/  S2R R5, SR_TID.X ;  /* 0x0000000000057919 */ /* 0x000e220000002100 */
[----:B------:R-:W3:Y:S05]  /*0050*/  S2R R0, SR_CTAID.Y ;  /* 0x0000000000007919 */ /* 0x000eea0000002600 */
[----:B------:R-:W4:Y:S01]  /*0060*/  LDC.64 R2, c[0x0][0x380] ;  /* 0x0000e000ff027b82 */ /* 0x000f220000000a00 */
[----:B------:R-:W3:Y:S01]  /*0070*/  S2R R7, SR_TID.Y ;  /* 0x0000000000077919 */ /* 0x000ee20000002200 */
[----:B-1----:R-:W-:-:S02]  /*0080*/  SHF.L.U32 R8, R4, 0x5, RZ ;  /* 0x0000000504087819 */ /* 0x002fc400000006ff */
[----:B0-----:R-:W-:Y:S02]  /*0090*/  LEA R9, R6, R5, 0x5 ;  /* 0x0000000506097211 */ /* 0x001fe400078e28ff */
[----:B---3--:R-:W-:-:S05]  /*00a0*/  LEA R10, R0, R7, 0x5 ;  /* 0x00000007000a7211 */ /* 0x008fca00078e28ff */
[----:B------:R-:W-:-:S04]  /*00b0*/  IMAD R9, R10, R8, R9 ;  /* 0x000000080a097224 */ /* 0x000fc800078e0209 */
[--C-:B----4-:R-:W-:Y:S01]  /*00c0*/  IMAD.WIDE R10, R9, 0x4, R2.reuse ;  /* 0x00000004090a7825 */ /* 0x110fe200078e0202 */
[CC--:B------:R-:W-:Y:S02]  /*00d0*/  LEA R15, R4.reuse, R9.reuse, 0x9 ;  /* 0x00000009040f7211 */ /* 0x0c0fe400078e48ff */
[C---:B------:R-:W-:Y:S02]  /*00e0*/  LEA R13, R4.reuse, R9, 0x8 ;  /* 0x00000009040d7211 */ /* 0x040fe400078e40ff */
[----:B------:R-:W-:Y:S01]  /*00f0*/  LEA R17, R4, R15, 0x8 ;  /* 0x0000000f04117211 */ /* 0x000fe200078e40ff */
[--C-:B------:R-:W-:Y:S01]  /*0100*/  IMAD.WIDE R14, R15, 0x4, R2.reuse ;  /* 0x000000040f0e7825 */ /* 0x100fe200078e0202 */
[----:B--2---:R-:W2:Y:S03]  /*0110*/  LDG.E R10, desc[UR6][R10.64] ;  /* 0x000000060a0a7981 */ /* 0x004ea6000c1e1900 */
[----:B------:R-:W-:-:S02]  /*0120*/  IMAD.WIDE R12, R13, 0x4, R2 ;  /* 0x000000040d0c7825 */ /* 0x000fc400078e0202 */
[----:B------:R-:W3:Y:S02]  /*0130*/  LDG.E R14, desc[UR6][R14.64] ;  /* 0x000000060e0e7981 */ /* 0x000ee4000c1e1900 */
[----:B------:R-:W-:Y:S02]  /*0140*/  IMAD.WIDE R2, R17, 0x4, R2 ;  /* 0x0000000411027825 */ /* 0x000fe400078e0202 */
[----:B------:R-:W4:Y:S04]  /*0150*/  LDG.E R12, desc[UR6][R12.64] ;  /* 0x000000060c0c7981 */ /* 0x000f28000c1e1900 */
[----:B------:R0:W5:Y:S01]  /*0160*/  LDG.E R18, desc[UR6][R2.64] ;  /* 0x0000000602127981 */ /* 0x000162000c1e1900 */
[----:B------:R-:W1:Y:S01]  /*0170*/  S2UR UR5, SR_CgaCtaId ;  /* 0x00000000000579c3 */ /* 0x000e620000008800 */
[----:B------:R-:W-:-:S07]  /*0180*/  UMOV UR4, 0x400 ;  /* 0x0000040000047882 */ /* 0x000fce0000000000 */
[----:B0-----:R-:W0:Y:S01]  /*0190*/  LDC.64 R2, c[0x0][0x388] ;  /* 0x0000e200ff027b82 */ /* 0x001e220000000a00 */
[----:B-1----:R-:W-:-:S06]  /*01a0*/  ULEA UR4, UR5, UR4, 0x18 ;  /* 0x0000000405047291 */ /* 0x002fcc000f8ec0ff */
[----:B------:R-:W-:-:S05]  /*01b0*/  LEA R16, R5, UR4, 0x2 ;  /* 0x0000000405107c11 */ /* 0x000fca000f8e10ff */
[----:B------:R-:W-:Y:S01]  /*01c0*/  IMAD R9, R7, 0x84, R16 ;  /* 0x0000008407097824 */ /* 0x000fe200078e0210 */
[----:B------:R-:W-:-:S04]  /*01d0*/  LEA R16, R5, R16, 0x7 ;  /* 0x0000001005107211 */ /* 0x000fc800078e38ff */
[----:B------:R-:W-:Y:S02]  /*01e0*/  LEA R16, R7, R16, 0x2 ;  /* 0x0000001007107211 */ /* 0x000fe400078e10ff */
[----:B------:R-:W-:Y:S02]  /*01f0*/  LEA R5, R0, R5, 0x5 ;  /* 0x0000000500057211 */ /* 0x000fe400078e28ff */
[----:B------:R-:W-:-:S05]  /*0200*/  LEA R6, R6, R7, 0x5 ;  /* 0x0000000706067211 */ /* 0x000fca00078e28ff */
[----:B------:R-:W-:-:S05]  /*0210*/  IMAD R5, R8, R6, R5 ;  /* 0x0000000608057224 */ /* 0x000fca00078e0205 */
[CC--:B------:R-:W-:Y:S02]  /*0220*/  LEA R17, R4.reuse, R5.reuse, 0x9 ;  /* 0x0000000504117211 */ /* 0x0c0fe400078e48ff */
[C---:B------:R-:W-:Y:S02]  /*0230*/  LEA R7, R4.reuse, R5, 0x8 ;  /* 0x0000000504077211 */ /* 0x040fe400078e40ff */
[----:B------:R-:W-:Y:S01]  /*0240*/  LEA R21, R4, R17, 0x8 ;  /* 0x0000001104157211 */ /* 0x000fe200078e40ff */
[----:B0-----:R-:W-:-:S04]  /*0250*/  IMAD.WIDE R4, R5, 0x4, R2 ;  /* 0x0000000405047825 */ /* 0x001fc800078e0202 */
[--C-:B------:R-:W-:Y:S01]  /*0260*/  IMAD.WIDE R6, R7, 0x4, R2.reuse ;  /* 0x0000000407067825 */ /* 0x100fe200078e0202 */
[----:B--2---:R-:W-:Y:S04]  /*0270*/  STS [R9], R10 ;  /* 0x0000000a09007388 */ /* 0x004fe80000000800 */
[----:B---3--:R-:W-:Y:S04]  /*0280*/  STS [R9+0x840], R14 ;  /* 0x0008400e09007388 */ /* 0x008fe80000000800 */
[----:B----4-:R-:W-:Y:S04]  /*0290*/  STS [R9+0x420], R12 ;  /* 0x0004200c09007388 */ /* 0x010fe80000000800 */
[----:B-----5:R0:W-:Y:S01]  /*02a0*/  STS [R9+0xc60], R18 ;  /* 0x000c601209007388 */ /* 0x0201e20000000800 */
[----:B------:R-:W-:Y:S06]  /*02b0*/  BAR.SYNC.DEFER_BLOCKING 0x0 ;  /* 0x0000000000007b1d */ /* 0x000fec0000010000 */
[----:B------:R-:W1:Y:S04]  /*02c0*/  LDS R11, [R16] ;  /* 0x00000000100b7984 */ /* 0x000e680000000800 */
[----:B------:R-:W2:Y:S04]  /*02d0*/  LDS R13, [R16+0x20] ;  /* 0x00002000100d7984 */ /* 0x000ea80000000800 */
[----:B------:R-:W3:Y:S04]  /*02e0*/  LDS R15, [R16+0x40] ;  /* 0x00004000100f7984 */ /* 0x000ee80000000800 */
[----:B------:R-:W4:Y:S01]  /*02f0*/  LDS R19, [R16+0x60] ;  /* 0x0000600010137984 */ /* 0x000f220000000800 */
[----:B0-----:R-:W-:-:S04]  /*0300*/  IMAD.WIDE R8, R17, 0x4, R2 ;  /* 0x0000000411087825 */ /* 0x001fc800078e0202 */
[----:B------:R-:W-:Y:S01]  /*0310*/  IMAD.WIDE R2, R21, 0x4, R2 ;  /* 0x0000000415027825 */ /* 0x000fe200078e0202 */
[----:B-1----:R-:W-:Y:S04]  /*0320*/  STG.E desc[UR6][R4.64], R11 ;  /* 0x0000000b04007986 */ /* 0x002fe8000c101906 */
[----:B--2---:R-:W-:Y:S04]  /*0330*/  STG.E desc[UR6][R6.64], R13 ;  /* 0x0000000d06007986 */ /* 0x004fe8000c101906 */
[----:B---3--:R-:W-:Y:S04]  /*0340*/  STG.E desc[UR6][R8.64], R15 ;  /* 0x0000000f08007986 */ /* 0x008fe8000c101906 */
[----:B----4-:R-:W-:Y:S01]  /*0350*/  STG.E desc[UR6][R2.64], R19 ;  /* 0x0000001302007986 */ /* 0x010fe2000c101906 */
[----:B------:R-:W-:Y:S05]  /*0360*/  EXIT ;  /* 0x000000000000794d */ /* 0x000fea0003800000 */
.L_x_0:
[----:B------:R-:W-:-:S00]  /*0370*/  BRA `(.L_x_0) ;  /* 0xfffffffc00fc7947 */ /* 0x000fc0000383ffff */
[----:B------:R-:W-:-:S00]  /*0380*/  NOP ;  /* 0x0000000000007918 */ /* 0x000fc00000000000 */
[----:B------:R-:W-:-:S00]  /*0390*/  NOP ;  /* 0x0000000000007918 */ /* 0x000fc00000000000 */
[----:B------:R-:W-:-:S00]  /*03a0*/  NOP ;  /* 0x0000000000007918 */ /* 0x000fc00000000000 */
[----:B------:R-:W-:-:S00]  /*03b0*/  NOP ;  /* 0x0000000000007918 */ /* 0x000fc00000000000 */
[----:B------:R-:W-:-:S00]  /*03c0*/  NOP ;  /* 0x0000000000007918 */ /* 0x000fc00000000000 */
[----:B------:R-:W-:-:S00]  /*03d0*/  NOP ;  /* 0x0000000000007918 */ /* 0x000fc00000000000 */
[----:B------:R-:W-:-:S00]  /*03e0*/  NOP ;  /* 0x0000000000007918 */ /* 0x000fc00000000000 */
[----:B------:R-:W-:-:S00]  /*03f0*/  NOP ;  /* 0x0000000000007918 */ /* 0x000fc00000000000 */
.L_x_1:


//--------------------- .nv.shared._Z15transposeKernelPfS_ --------------------------
	.section	.nv.shared._Z15transposeKernelPfS_,"aw",@nobits
	.sectionflags	@""
	.align	4
.nv.shared._Z15transposeKernelPfS_:
	.zero		5248


//--------------------- .nv.shared.reserved.0     --------------------------
	.section	.nv.shared.reserved.0,"aw",@nobits
	.weak		__nv_reservedSMEM_offset_0_alias
	.size		__nv_reservedSMEM_offset_0_alias, 0, 64
	.other		__nv_reservedSMEM_offset_0_alias,@"STO_CUDA_RESERVED_SHARED STV_DEFAULT"
__nv_reservedSMEM_offset_0_alias:
	.zero		0
	.zero		64


//--------------------- .nv.constant0._Z15transposeKernelPfS_ --------------------------
	.section	.nv.constant0._Z15transposeKernelPfS_,"a",@progbits
	.sectionflags	@""
	.align	4
.nv.constant0._Z15transposeKernelPfS_:
	.zero		912


//--------------------- SYMBOLS --------------------------

	.type		.nv.reservedSmem.offset0,@object
	.size		.nv.reservedSmem.offset0,0x4
	.type		.nv.reservedSmem.cap,@object
	.size		.nv.reservedSmem.cap,0x4
